//
// Generated by NVIDIA NVVM Compiler
//
// Compiler Build ID: CL-36424714
// Cuda compilation tools, release 13.0, V13.0.88
// Based on NVVM 20.0.0
//

.version 9.0
.target sm_100
.address_size 64

	// .globl	_Z14sumMatrixOnGPUPfS_S_ii

.visible .entry _Z14sumMatrixOnGPUPfS_S_ii(
	.param .u64 .ptr .align 1 _Z14sumMatrixOnGPUPfS_S_ii_param_0,
	.param .u64 .ptr .align 1 _Z14sumMatrixOnGPUPfS_S_ii_param_1,
	.param .u64 .ptr .align 1 _Z14sumMatrixOnGPUPfS_S_ii_param_2,
	.param .u32 _Z14sumMatrixOnGPUPfS_S_ii_param_3,
	.param .u32 _Z14sumMatrixOnGPUPfS_S_ii_param_4
)
{
	.reg .pred 	%p<2>;
	.reg .b32 	%r<13>;
	.reg .b32 	%f<4>;
	.reg .b64 	%rd<11>;

	ld.param.u64 	%rd1, [_Z14sumMatrixOnGPUPfS_S_ii_param_0];
	ld.param.u64 	%rd2, [_Z14sumMatrixOnGPUPfS_S_ii_param_1];
	ld.param.u64 	%rd3, [_Z14sumMatrixOnGPUPfS_S_ii_param_2];
	ld.param.u32 	%r2, [_Z14sumMatrixOnGPUPfS_S_ii_param_3];
	ld.param.u32 	%r3, [_Z14sumMatrixOnGPUPfS_S_ii_param_4];
	mov.u32 	%r4, %ctaid.x;
	mov.u32 	%r5, %ntid.x;
	mov.u32 	%r6, %tid.x;
	mad.lo.s32 	%r7, %r4, %r5, %r6;
	mov.u32 	%r8, %ctaid.y;
	mov.u32 	%r9, %ntid.y;
	mov.u32 	%r10, %tid.y;
	mad.lo.s32 	%r11, %r8, %r9, %r10;
	mad.lo.s32 	%r1, %r3, %r7, %r11;
	mul.lo.s32 	%r12, %r3, %r2;
	setp.ge.s32 	%p1, %r1, %r12;
	@%p1 bra 	$L__BB0_2;
	cvta.to.global.u64 	%rd4, %rd1;
	cvta.to.global.u64 	%rd5, %rd2;
	cvta.to.global.u64 	%rd6, %rd3;
	mul.wide.s32 	%rd7, %r1, 4;
	add.s64 	%rd8, %rd4, %rd7;
	ld.global.f32 	%f1, [%rd8];
	add.s64 	%rd9, %rd5, %rd7;
	ld.global.f32 	%f2, [%rd9];
	add.f32 	%f3, %f1, %f2;
	add.s64 	%rd10, %rd6, %rd7;
	st.global.f32 	[%rd10], %f3;
$L__BB0_2:
	ret;

}


// ===== COMPILED SASS (sm_100) =====

	.target	sm_100

	.elftype	@"ET_EXEC"


//--------------------- .note.nv.tkinfo           --------------------------
	.section	.note.nv.tkinfo,"",@"SHT_NOTE"
	.sectionflags	@"SHF_NOTE_NV_TKINFO"
	.tkinfo
        /*0018*/ 	.word	0x00000002
        /*0030*/ 	.string	""
        /*0030*/ 	.string	"ptxas"
        /*0030*/ 	.string	"Cuda compilation tools, release 13.0, V13.0.88"
        /*0030*/ 	.string	"Build cuda_13.0.r13.0/compiler.36424714_0"
        /*0030*/ 	.string	"-arch sm_100 -m 64 "



//--------------------- .note.nv.cuinfo           --------------------------
	.section	.note.nv.cuinfo,"",@"SHT_NOTE"
	.sectionflags	@"SHF_NOTE_NV_CUINFO"
        /*0018*/ 	.short	0x0002
        /*001a*/ 	.short	0x0064
        /*001c*/ 	.short	0x0082
	.zero		2


//--------------------- .nv.info                  --------------------------
	.section	.nv.info,"",@"SHT_CUDA_INFO"
	.align	4


	//----- nvinfo : EIATTR_REGCOUNT
	.align		4
        /*0000*/ 	.byte	0x04, 0x2f
        /*0002*/ 	.short	(.L_1 - .L_0)
	.align		4
.L_0:
        /*0004*/ 	.word	index@(_Z14sumMatrixOnGPUPfS_S_ii)
        /*0008*/ 	.word	0x0000000c


	//----- nvinfo : EIATTR_FRAME_SIZE
	.align		4
.L_1:
        /*000c*/ 	.byte	0x04, 0x11
        /*000e*/ 	.short	(.L_3 - .L_2)
	.align		4
.L_2:
        /*0010*/ 	.word	index@(_Z14sumMatrixOnGPUPfS_S_ii)
        /*0014*/ 	.word	0x00000000


	//----- nvinfo : EIATTR_MIN_STACK_SIZE
	.align		4
.L_3:
        /*0018*/ 	.byte	0x04, 0x12
        /*001a*/ 	.short	(.L_5 - .L_4)
	.align		4
.L_4:
        /*001c*/ 	.word	index@(_Z14sumMatrixOnGPUPfS_S_ii)
        /*0020*/ 	.word	0x00000000
.L_5:


//--------------------- .nv.compat                --------------------------
	.section	.nv.compat,"",@"SHT_CUDA_COMPAT_INFO"
	.align	4
        /*0000*/ 	.byte	0x02, 0x09, 0x00, 0x00, 0x02, 0x02, 0x01, 0x00, 0x02, 0x05, 0x05, 0x00, 0x03, 0x07, 0x01, 0x01
        /*0010*/ 	.byte	0x02, 0x03, 0x00, 0x00, 0x02, 0x06, 0x01, 0x00, 0x04, 0x0b, 0x08, 0x00, 0x09, 0x00, 0x00, 0x00
        /*0020*/ 	.byte	0x00, 0x00, 0x00, 0x00


//--------------------- .nv.info._Z14sumMatrixOnGPUPfS_S_ii --------------------------
	.section	.nv.info._Z14sumMatrixOnGPUPfS_S_ii,"",@"SHT_CUDA_INFO"
	.sectionflags	@""
	.align	4


	//----- nvinfo : EIATTR_CUDA_API_VERSION
	.align		4
        /*0000*/ 	.byte	0x04, 0x37
        /*0002*/ 	.short	(.L_7 - .L_6)
.L_6:
        /*0004*/ 	.word	0x00000082


	//----- nvinfo : EIATTR_KPARAM_INFO
	.align		4
.L_7:
        /*0008*/ 	.byte	0x04, 0x17
        /*000a*/ 	.short	(.L_9 - .L_8)
.L_8:
        /*000c*/ 	.word	0x00000000
        /*0010*/ 	.short	0x0004
        /*0012*/ 	.short	0x001c
        /*0014*/ 	.byte	0x00, 0xf0, 0x11, 0x00


	//----- nvinfo : EIATTR_KPARAM_INFO
	.align		4
.L_9:
        /*0018*/ 	.byte	0x04, 0x17
        /*001a*/ 	.short	(.L_11 - .L_10)
.L_10:
        /*001c*/ 	.word	0x00000000
        /*0020*/ 	.short	0x0003
        /*0022*/ 	.short	0x0018
        /*0024*/ 	.byte	0x00, 0xf0, 0x11, 0x00


	//----- nvinfo : EIATTR_KPARAM_INFO
	.align		4
.L_11:
        /*0028*/ 	.byte	0x04, 0x17
        /*002a*/ 	.short	(.L_13 - .L_12)
.L_12:
        /*002c*/ 	.word	0x00000000
        /*0030*/ 	.short	0x0002
        /*0032*/ 	.short	0x0010
        /*0034*/ 	.byte	0x00, 0xf5, 0x21, 0x00


	//----- nvinfo : EIATTR_KPARAM_INFO
	.align		4
.L_13:
        /*0038*/ 	.byte	0x04, 0x17
        /*003a*/ 	.short	(.L_15 - .L_14)
.L_14:
        /*003c*/ 	.word	0x00000000
        /*0040*/ 	.short	0x0001
        /*0042*/ 	.short	0x0008
        /*0044*/ 	.byte	0x00, 0xf5, 0x21, 0x00


	//----- nvinfo : EIATTR_KPARAM_INFO
	.align		4
.L_15:
        /*0048*/ 	.byte	0x04, 0x17
        /*004a*/ 	.short	(.L_17 - .L_16)
.L_16:
        /*004c*/ 	.word	0x00000000
        /*0050*/ 	.short	0x0000
        /*0052*/ 	.short	0x0000
        /*0054*/ 	.byte	0x00, 0xf5, 0x21, 0x00


	//----- nvinfo : EIATTR_SPARSE_MMA_MASK
	.align		4
.L_17:
        /*0058*/ 	.byte	0x03, 0x50
        /*005a*/ 	.short	0x0000


	//----- nvinfo : EIATTR_MAXREG_COUNT
	.align		4
        /*005c*/ 	.byte	0x03, 0x1b
        /*005e*/ 	.short	0x00ff


	//----- nvinfo : EIATTR_MERCURY_ISA_VERSION
	.align		4
        /*0060*/ 	.byte	0x03, 0x5f
        /*0062*/ 	.short	0x0101


	//----- nvinfo : EIATTR_VRC_CTA_INIT_COUNT
	.align		4
        /*0064*/ 	.byte	0x02, 0x4a
	.zero		1
	.zero		1


	//----- nvinfo : EIATTR_EXIT_INSTR_OFFSETS
	.align		4
        /*0068*/ 	.byte	0x04, 0x1c
        /*006a*/ 	.short	(.L_19 - .L_18)


	//   ....[0]....
.L_18:
        /*006c*/ 	.word	0x000000d0


	//   ....[1]....
        /*0070*/ 	.word	0x00000190


	//----- nvinfo : EIATTR_CBANK_PARAM_SIZE
	.align		4
.L_19:
        /*0074*/ 	.byte	0x03, 0x19
        /*0076*/ 	.short	0x0020


	//----- nvinfo : EIATTR_PARAM_CBANK
	.align		4
        /*0078*/ 	.byte	0x04, 0x0a
        /*007a*/ 	.short	(.L_21 - .L_20)
	.align		4
.L_20:
        /*007c*/ 	.word	index@(.nv.constant0._Z14sumMatrixOnGPUPfS_S_ii)
        /*0080*/ 	.short	0x0380
        /*0082*/ 	.short	0x0020


	//----- nvinfo : EIATTR_SW_WAR
	.align		4
.L_21:
        /*0084*/ 	.byte	0x04, 0x36
        /*0086*/ 	.short	(.L_23 - .L_22)
.L_22:
        /*0088*/ 	.word	0x00000008
.L_23:


//--------------------- .nv.callgraph             --------------------------
	.section	.nv.callgraph,"",@"SHT_CUDA_CALLGRAPH"
	.align	4
	.sectionentsize	8
	.align		4
        /*0000*/ 	.word	0x00000000
	.align		4
        /*0004*/ 	.word	0xffffffff
	.align		4
        /*0008*/ 	.word	0x00000000
	.align		4
        /*000c*/ 	.word	0xfffffffe
	.align		4
        /*0010*/ 	.word	0x00000000
	.align		4
        /*0014*/ 	.word	0xfffffffd
	.align		4
        /*0018*/ 	.word	0x00000000
	.align		4
        /*001c*/ 	.word	0xfffffffc


//--------------------- .text._Z14sumMatrixOnGPUPfS_S_ii --------------------------
	.section	.text._Z14sumMatrixOnGPUPfS_S_ii,"ax",@progbits
	.align	128
        .global         _Z14sumMatrixOnGPUPfS_S_ii
        .type           _Z14sumMatrixOnGPUPfS_S_ii,@function
        .size           _Z14sumMatrixOnGPUPfS_S_ii,(.L_x_1 - _Z14sumMatrixOnGPUPfS_S_ii)
        .other          _Z14sumMatrixOnGPUPfS_S_ii,@"STO_CUDA_ENTRY STV_DEFAULT"
_Z14sumMatrixOnGPUPfS_S_ii:
.text._Z14sumMatrixOnGPUPfS_S_ii:
[----:B------:R-:W-:Y:S01]  /*0000*/  LDC R1, c[0x0][0x37c] ;  /* 0x0000df00ff017b82 */ /* 0x000fe20000000800 */
[----:B------:R-:W0:Y:S07]  /*0010*/  S2R R3, SR_TID.X ;  /* 0x0000000000037919 */ /* 0x000e2e0000002100 */
[----:B------:R-:W0:Y:S01]  /*0020*/  S2UR UR6, SR_CTAID.X ;  /* 0x00000000000679c3 */ /* 0x000e220000002500 */
[----:B------:R-:W1:Y:S01]  /*0030*/  LDCU.64 UR4, c[0x0][0x398] ;  /* 0x00007300ff0477ac */ /* 0x000e620008000a00 */
[----:B------:R-:W2:Y:S06]  /*0040*/  S2R R5, SR_TID.Y ;  /* 0x0000000000057919 */ /* 0x000eac0000002200 */
[----:B------:R-:W0:Y:S08]  /*0050*/  LDC R0, c[0x0][0x360] ;  /* 0x0000d800ff007b82 */ /* 0x000e300000000800 */
[----:B------:R-:W2:Y:S01]  /*0060*/  S2UR UR7, SR_CTAID.Y ;  /* 0x00000000000779c3 */ /* 0x000ea20000002600 */
[----:B-1----:R-:W-:-:S07]  /*0070*/  UIMAD UR4, UR5, UR4, URZ ;  /* 0x00000004050472a4 */ /* 0x002fce000f8e02ff */
[----:B------:R-:W2:Y:S01]  /*0080*/  LDC R2, c[0x0][0x364] ;  /* 0x0000d900ff027b82 */ /* 0x000ea20000000800 */
[----:B0-----:R-:W-:Y:S02]  /*0090*/  IMAD R0, R0, UR6, R3 ;  /* 0x0000000600007c24 */ /* 0x001fe4000f8e0203 */
[----:B--2---:R-:W-:-:S04]  /*00a0*/  IMAD R3, R2, UR7, R5 ;  /* 0x0000000702037c24 */ /* 0x004fc8000f8e0205 */
[----:B------:R-:W-:-:S05]  /*00b0*/  IMAD R9, R0, UR5, R3 ;  /* 0x0000000500097c24 */ /* 0x000fca000f8e0203 */
[----:B------:R-:W-:-:S13]  /*00c0*/  ISETP.GE.AND P0, PT, R9, UR4, PT ;  /* 0x0000000409007c0c */ /* 0x000fda000bf06270 */
[----:B------:R-:W-:Y:S05]  /*00d0*/  @P0 EXIT ;  /* 0x000000000000094d */ /* 0x000fea0003800000 */
[----:B------:R-:W0:Y:S01]  /*00e0*/  LDC.64 R2, c[0x0][0x380] ;  /* 0x0000e000ff027b82 */ /* 0x000e220000000a00 */
[----:B------:R-:W1:Y:S07]  /*00f0*/  LDCU.64 UR4, c[0x0][0x358] ;  /* 0x00006b00ff0477ac */ /* 0x000e6e0008000a00 */
[----:B------:R-:W2:Y:S08]  /*0100*/  LDC.64 R4, c[0x0][0x388] ;  /* 0x0000e200ff047b82 */ /* 0x000eb00000000a00 */
[----:B------:R-:W3:Y:S01]  /*0110*/  LDC.64 R6, c[0x0][0x390] ;  /* 0x0000e400ff067b82 */ /* 0x000ee20000000a00 */
[----:B0-----:R-:W-:-:S06]  /*0120*/  IMAD.WIDE R2, R9, 0x4, R2 ;  /* 0x0000000409027825 */ /* 0x001fcc00078e0202 */
[----:B-1----:R-:W4:Y:S01]  /*0130*/  LDG.E R2, desc[UR4][R2.64] ;  /* 0x0000000402027981 */ /* 0x002f22000c1e1900 */
[----:B--2---:R-:W-:-:S06]  /*0140*/  IMAD.WIDE R4, R9, 0x4, R4 ;  /* 0x0000000409047825 */ /* 0x004fcc00078e0204 */
[----:B------:R-:W4:Y:S01]  /*0150*/  LDG.E R5, desc[UR4][R4.64] ;  /* 0x0000000404057981 */ /* 0x000f22000c1e1900 */
[----:B---3--:R-:W-:-:S04]  /*0160*/  IMAD.WIDE R6, R9, 0x4, R6 ;  /* 0x0000000409067825 */ /* 0x008fc800078e0206 */
[----:B----4-:R-:W-:-:S05]  /*0170*/  FADD R9, R2, R5 ;  /* 0x0000000502097221 */ /* 0x010fca0000000000 */
[----:B------:R-:W-:Y:S01]  /*0180*/  STG.E desc[UR4][R6.64], R9 ;  /* 0x0000000906007986 */ /* 0x000fe2000c101904 */
[----:B------:R-:W-:Y:S05]  /*0190*/  EXIT ;  /* 0x000000000000794d */ /* 0x000fea0003800000 */
.L_x_0:
[----:B------:R-:W-:-:S00]  /*01a0*/  BRA `(.L_x_0) ;  /* 0xfffffffc00fc7947 */ /* 0x000fc0000383ffff */
[----:B------:R-:W-:-:S00]  /*01b0*/  NOP ;  /* 0x0000000000007918 */ /* 0x000fc00000000000 */
        /* <DEDUP_REMOVED lines=12> */
.L_x_1:


//--------------------- .nv.shared.reserved.0     --------------------------
	.section	.nv.shared.reserved.0,"aw",@nobits
	.weak		__nv_reservedSMEM_offset_0_alias
	.size		__nv_reservedSMEM_offset_0_alias, 0, 64
	.other		__nv_reservedSMEM_offset_0_alias,@"STO_CUDA_RESERVED_SHARED STV_DEFAULT"
__nv_reservedSMEM_offset_0_alias:
	.zero		0
	.zero		64


//--------------------- .nv.constant0._Z14sumMatrixOnGPUPfS_S_ii --------------------------
	.section	.nv.constant0._Z14sumMatrixOnGPUPfS_S_ii,"a",@progbits
	.sectionflags	@""
	.align	4
.nv.constant0._Z14sumMatrixOnGPUPfS_S_ii:
	.zero		928


//--------------------- SYMBOLS --------------------------

	.type		.nv.reservedSmem.offset0,@object
	.size		.nv.reservedSmem.offset0,0x4
